//
// Generated by NVIDIA NVVM Compiler
//
// Compiler Build ID: CL-36424714
// Cuda compilation tools, release 13.0, V13.0.88
// Based on NVVM 20.0.0
//

.version 9.0
.target sm_100
.address_size 64

	// .globl	_Z18generate_weights_kPK6float2P5char2PKfiiiffi
.global .align 1 .b8 _ZN34_INTERNAL_e2307ec8_4_k_cu_700f39c14cuda3std3__45__cpo5beginE[1];
.global .align 1 .b8 _ZN34_INTERNAL_e2307ec8_4_k_cu_700f39c14cuda3std3__45__cpo3endE[1];
.global .align 1 .b8 _ZN34_INTERNAL_e2307ec8_4_k_cu_700f39c14cuda3std3__45__cpo6cbeginE[1];
.global .align 1 .b8 _ZN34_INTERNAL_e2307ec8_4_k_cu_700f39c14cuda3std3__45__cpo4cendE[1];
.global .align 1 .b8 _ZN34_INTERNAL_e2307ec8_4_k_cu_700f39c14cuda3std3__45__cpo6rbeginE[1];
.global .align 1 .b8 _ZN34_INTERNAL_e2307ec8_4_k_cu_700f39c14cuda3std3__45__cpo4rendE[1];
.global .align 1 .b8 _ZN34_INTERNAL_e2307ec8_4_k_cu_700f39c14cuda3std3__45__cpo7crbeginE[1];
.global .align 1 .b8 _ZN34_INTERNAL_e2307ec8_4_k_cu_700f39c14cuda3std3__45__cpo5crendE[1];
.global .align 1 .b8 _ZN34_INTERNAL_e2307ec8_4_k_cu_700f39c14cuda3std3__436_GLOBAL__N__e2307ec8_4_k_cu_700f39c16ignoreE[1];
.global .align 1 .b8 _ZN34_INTERNAL_e2307ec8_4_k_cu_700f39c14cuda3std3__419piecewise_constructE[1];
.global .align 1 .b8 _ZN34_INTERNAL_e2307ec8_4_k_cu_700f39c14cuda3std3__48in_placeE[1];
.global .align 1 .b8 _ZN34_INTERNAL_e2307ec8_4_k_cu_700f39c14cuda3std3__420unreachable_sentinelE[1];
.global .align 1 .b8 _ZN34_INTERNAL_e2307ec8_4_k_cu_700f39c14cuda3std3__47nulloptE[1];
.global .align 1 .b8 _ZN34_INTERNAL_e2307ec8_4_k_cu_700f39c14cuda3std3__48unexpectE[1];
.global .align 1 .b8 _ZN34_INTERNAL_e2307ec8_4_k_cu_700f39c14cuda3std6ranges3__45__cpo4swapE[1];
.global .align 1 .b8 _ZN34_INTERNAL_e2307ec8_4_k_cu_700f39c14cuda3std6ranges3__45__cpo9iter_moveE[1];
.global .align 1 .b8 _ZN34_INTERNAL_e2307ec8_4_k_cu_700f39c14cuda3std6ranges3__45__cpo5beginE[1];
.global .align 1 .b8 _ZN34_INTERNAL_e2307ec8_4_k_cu_700f39c14cuda3std6ranges3__45__cpo3endE[1];
.global .align 1 .b8 _ZN34_INTERNAL_e2307ec8_4_k_cu_700f39c14cuda3std6ranges3__45__cpo6cbeginE[1];
.global .align 1 .b8 _ZN34_INTERNAL_e2307ec8_4_k_cu_700f39c14cuda3std6ranges3__45__cpo4cendE[1];
.global .align 1 .b8 _ZN34_INTERNAL_e2307ec8_4_k_cu_700f39c14cuda3std6ranges3__45__cpo7advanceE[1];
.global .align 1 .b8 _ZN34_INTERNAL_e2307ec8_4_k_cu_700f39c14cuda3std6ranges3__45__cpo9iter_swapE[1];
.global .align 1 .b8 _ZN34_INTERNAL_e2307ec8_4_k_cu_700f39c14cuda3std6ranges3__45__cpo4nextE[1];
.global .align 1 .b8 _ZN34_INTERNAL_e2307ec8_4_k_cu_700f39c14cuda3std6ranges3__45__cpo4prevE[1];
.global .align 1 .b8 _ZN34_INTERNAL_e2307ec8_4_k_cu_700f39c14cuda3std6ranges3__45__cpo4dataE[1];
.global .align 1 .b8 _ZN34_INTERNAL_e2307ec8_4_k_cu_700f39c14cuda3std6ranges3__45__cpo5cdataE[1];
.global .align 1 .b8 _ZN34_INTERNAL_e2307ec8_4_k_cu_700f39c14cuda3std6ranges3__45__cpo4sizeE[1];
.global .align 1 .b8 _ZN34_INTERNAL_e2307ec8_4_k_cu_700f39c14cuda3std6ranges3__45__cpo5ssizeE[1];
.global .align 1 .b8 _ZN34_INTERNAL_e2307ec8_4_k_cu_700f39c14cuda3std6ranges3__45__cpo8distanceE[1];
.global .align 1 .b8 _ZN34_INTERNAL_e2307ec8_4_k_cu_700f39c16thrust24THRUST_300001_SM_1000_NS8cuda_cub3parE[1];
.global .align 1 .b8 _ZN34_INTERNAL_e2307ec8_4_k_cu_700f39c16thrust24THRUST_300001_SM_1000_NS8cuda_cub10par_nosyncE[1];
.global .align 1 .b8 _ZN34_INTERNAL_e2307ec8_4_k_cu_700f39c16thrust24THRUST_300001_SM_1000_NS6system6detail10sequential3seqE[1];
.global .align 1 .b8 _ZN34_INTERNAL_e2307ec8_4_k_cu_700f39c16thrust24THRUST_300001_SM_1000_NS12placeholders2_1E[1];
.global .align 1 .b8 _ZN34_INTERNAL_e2307ec8_4_k_cu_700f39c16thrust24THRUST_300001_SM_1000_NS12placeholders2_2E[1];
.global .align 1 .b8 _ZN34_INTERNAL_e2307ec8_4_k_cu_700f39c16thrust24THRUST_300001_SM_1000_NS12placeholders2_3E[1];
.global .align 1 .b8 _ZN34_INTERNAL_e2307ec8_4_k_cu_700f39c16thrust24THRUST_300001_SM_1000_NS12placeholders2_4E[1];
.global .align 1 .b8 _ZN34_INTERNAL_e2307ec8_4_k_cu_700f39c16thrust24THRUST_300001_SM_1000_NS12placeholders2_5E[1];
.global .align 1 .b8 _ZN34_INTERNAL_e2307ec8_4_k_cu_700f39c16thrust24THRUST_300001_SM_1000_NS12placeholders2_6E[1];
.global .align 1 .b8 _ZN34_INTERNAL_e2307ec8_4_k_cu_700f39c16thrust24THRUST_300001_SM_1000_NS12placeholders2_7E[1];
.global .align 1 .b8 _ZN34_INTERNAL_e2307ec8_4_k_cu_700f39c16thrust24THRUST_300001_SM_1000_NS12placeholders2_8E[1];
.global .align 1 .b8 _ZN34_INTERNAL_e2307ec8_4_k_cu_700f39c16thrust24THRUST_300001_SM_1000_NS12placeholders2_9E[1];
.global .align 1 .b8 _ZN34_INTERNAL_e2307ec8_4_k_cu_700f39c16thrust24THRUST_300001_SM_1000_NS12placeholders3_10E[1];
.global .align 1 .b8 _ZN34_INTERNAL_e2307ec8_4_k_cu_700f39c16thrust24THRUST_300001_SM_1000_NS3seqE[1];

.visible .entry _Z18generate_weights_kPK6float2P5char2PKfiiiffi(
	.param .u64 .ptr .align 1 _Z18generate_weights_kPK6float2P5char2PKfiiiffi_param_0,
	.param .u64 .ptr .align 1 _Z18generate_weights_kPK6float2P5char2PKfiiiffi_param_1,
	.param .u64 .ptr .align 1 _Z18generate_weights_kPK6float2P5char2PKfiiiffi_param_2,
	.param .u32 _Z18generate_weights_kPK6float2P5char2PKfiiiffi_param_3,
	.param .u32 _Z18generate_weights_kPK6float2P5char2PKfiiiffi_param_4,
	.param .u32 _Z18generate_weights_kPK6float2P5char2PKfiiiffi_param_5,
	.param .f32 _Z18generate_weights_kPK6float2P5char2PKfiiiffi_param_6,
	.param .f32 _Z18generate_weights_kPK6float2P5char2PKfiiiffi_param_7,
	.param .u32 _Z18generate_weights_kPK6float2P5char2PKfiiiffi_param_8
)
{
	.reg .pred 	%p<9>;
	.reg .b16 	%rs<3>;
	.reg .b32 	%r<39>;
	.reg .b32 	%f<15>;
	.reg .b64 	%rd<14>;

	ld.param.u64 	%rd3, [_Z18generate_weights_kPK6float2P5char2PKfiiiffi_param_0];
	ld.param.u64 	%rd4, [_Z18generate_weights_kPK6float2P5char2PKfiiiffi_param_1];
	ld.param.u32 	%r21, [_Z18generate_weights_kPK6float2P5char2PKfiiiffi_param_3];
	ld.param.u32 	%r22, [_Z18generate_weights_kPK6float2P5char2PKfiiiffi_param_4];
	ld.param.u32 	%r23, [_Z18generate_weights_kPK6float2P5char2PKfiiiffi_param_5];
	ld.param.f32 	%f4, [_Z18generate_weights_kPK6float2P5char2PKfiiiffi_param_6];
	ld.param.f32 	%f5, [_Z18generate_weights_kPK6float2P5char2PKfiiiffi_param_7];
	ld.param.u32 	%r24, [_Z18generate_weights_kPK6float2P5char2PKfiiiffi_param_8];
	mov.u32 	%r34, %ctaid.y;
	setp.ge.s32 	%p1, %r34, %r23;
	@%p1 bra 	$L__BB0_12;
	mov.u32 	%r2, %ctaid.x;
	mov.u32 	%r3, %tid.x;
	mov.u32 	%r4, %tid.y;
	mov.u32 	%r5, %ntid.y;
	mov.u32 	%r6, %ntid.x;
	mul.lo.s32 	%r25, %r5, %r23;
	mul.lo.s32 	%r26, %r25, %r22;
	mul.lo.s32 	%r7, %r26, %r21;
	cvta.to.global.u64 	%rd1, %rd3;
	cvta.to.global.u64 	%rd2, %rd4;
$L__BB0_2:
	setp.ge.s32 	%p2, %r2, %r22;
	@%p2 bra 	$L__BB0_11;
	ld.param.u64 	%rd13, [_Z18generate_weights_kPK6float2P5char2PKfiiiffi_param_2];
	cvta.to.global.u64 	%rd6, %rd13;
	mul.wide.s32 	%rd7, %r34, 4;
	add.s64 	%rd8, %rd6, %rd7;
	ld.global.nc.f32 	%f1, [%rd8];
	mov.u32 	%r35, %r2;
$L__BB0_4:
	setp.ge.s32 	%p3, %r3, %r21;
	@%p3 bra 	$L__BB0_10;
	mad.lo.s32 	%r27, %r4, %r23, %r34;
	mad.lo.s32 	%r28, %r22, %r27, %r35;
	mul.lo.s32 	%r10, %r21, %r28;
	mul.lo.s32 	%r11, %r35, %r21;
	mov.u32 	%r36, %r3;
$L__BB0_6:
	setp.ge.s32 	%p4, %r4, %r24;
	@%p4 bra 	$L__BB0_9;
	add.s32 	%r29, %r36, %r11;
	mul.wide.s32 	%rd9, %r29, 8;
	add.s64 	%rd10, %rd1, %rd9;
	ld.global.nc.v2.f32 	{%f3, %f2}, [%rd10];
	add.s32 	%r37, %r10, %r36;
	mov.u32 	%r38, %r4;
$L__BB0_8:
	cvt.rn.f32.s32 	%f6, %r38;
	fma.rn.f32 	%f7, %f5, %f6, %f4;
	fma.rn.f32 	%f8, %f3, %f7, %f2;
	mul.f32 	%f9, %f1, %f8;
	mul.f32 	%f10, %f9, 0f40C90FDB;
	sin.approx.f32 	%f11, %f10;
	cos.approx.f32 	%f12, %f10;
	mul.f32 	%f13, %f12, 0f42FE0000;
	cvt.rni.s32.f32 	%r30, %f13;
	cvt.u16.u32 	%rs1, %r30;
	mul.f32 	%f14, %f11, 0f42FE0000;
	cvt.rni.s32.f32 	%r31, %f14;
	cvt.u16.u32 	%rs2, %r31;
	mul.wide.s32 	%rd11, %r37, 2;
	add.s64 	%rd12, %rd2, %rd11;
	st.global.v2.u8 	[%rd12], {%rs1, %rs2};
	add.s32 	%r38, %r38, %r5;
	add.s32 	%r37, %r37, %r7;
	setp.lt.s32 	%p5, %r38, %r24;
	@%p5 bra 	$L__BB0_8;
$L__BB0_9:
	add.s32 	%r36, %r36, %r6;
	setp.lt.s32 	%p6, %r36, %r21;
	@%p6 bra 	$L__BB0_6;
$L__BB0_10:
	mov.u32 	%r32, %nctaid.x;
	add.s32 	%r35, %r35, %r32;
	setp.lt.s32 	%p7, %r35, %r22;
	@%p7 bra 	$L__BB0_4;
$L__BB0_11:
	mov.u32 	%r33, %nctaid.y;
	add.s32 	%r34, %r34, %r33;
	setp.lt.s32 	%p8, %r34, %r23;
	@%p8 bra 	$L__BB0_2;
$L__BB0_12:
	ret;

}
	// .globl	_ZN3cub18CUB_300001_SM_10006detail11EmptyKernelIvEEvv
.visible .entry _ZN3cub18CUB_300001_SM_10006detail11EmptyKernelIvEEvv()
{


	ret;

}


// ===== COMPILED SASS (sm_100) =====

	.target	sm_100

	.elftype	@"ET_EXEC"


//--------------------- .note.nv.tkinfo           --------------------------
	.section	.note.nv.tkinfo,"",@"SHT_NOTE"
	.sectionflags	@"SHF_NOTE_NV_TKINFO"
	.tkinfo
        /*0018*/ 	.word	0x00000002
        /*0030*/ 	.string	""
        /*0030*/ 	.string	"ptxas"
        /*0030*/ 	.string	"Cuda compilation tools, release 13.0, V13.0.88"
        /*0030*/ 	.string	"Build cuda_13.0.r13.0/compiler.36424714_0"
        /*0030*/ 	.string	"-arch sm_100 -m 64 "



//--------------------- .note.nv.cuinfo           --------------------------
	.section	.note.nv.cuinfo,"",@"SHT_NOTE"
	.sectionflags	@"SHF_NOTE_NV_CUINFO"
        /*0018*/ 	.short	0x0002
        /*001a*/ 	.short	0x0064
        /*001c*/ 	.short	0x0082
	.zero		2


//--------------------- .nv.info                  --------------------------
	.section	.nv.info,"",@"SHT_CUDA_INFO"
	.align	4


	//----- nvinfo : EIATTR_REGCOUNT
	.align		4
        /*0000*/ 	.byte	0x04, 0x2f
        /*0002*/ 	.short	(.L_44 - .L_43)
	.align		4
.L_43:
        /*0004*/ 	.word	index@(_Z18generate_weights_kPK6float2P5char2PKfiiiffi)
        /*0008*/ 	.word	0x00000019


	//----- nvinfo : EIATTR_FRAME_SIZE
	.align		4
.L_44:
        /*000c*/ 	.byte	0x04, 0x11
        /*000e*/ 	.short	(.L_46 - .L_45)
	.align		4
.L_45:
        /*0010*/ 	.word	index@(_Z18generate_weights_kPK6float2P5char2PKfiiiffi)
        /*0014*/ 	.word	0x00000000


	//----- nvinfo : EIATTR_REGCOUNT
	.align		4
.L_46:
        /*0018*/ 	.byte	0x04, 0x2f
        /*001a*/ 	.short	(.L_48 - .L_47)
	.align		4
.L_47:
        /*001c*/ 	.word	index@(_ZN3cub18CUB_300001_SM_10006detail11EmptyKernelIvEEvv)
        /*0020*/ 	.word	0x00000004


	//----- nvinfo : EIATTR_FRAME_SIZE
	.align		4
.L_48:
        /*0024*/ 	.byte	0x04, 0x11
        /*0026*/ 	.short	(.L_50 - .L_49)
	.align		4
.L_49:
        /*0028*/ 	.word	index@(_ZN3cub18CUB_300001_SM_10006detail11EmptyKernelIvEEvv)
        /*002c*/ 	.word	0x00000000


	//----- nvinfo : EIATTR_MIN_STACK_SIZE
	.align		4
.L_50:
        /*0030*/ 	.byte	0x04, 0x12
        /*0032*/ 	.short	(.L_52 - .L_51)
	.align		4
.L_51:
        /*0034*/ 	.word	index@(_ZN3cub18CUB_300001_SM_10006detail11EmptyKernelIvEEvv)
        /*0038*/ 	.word	0x00000000


	//----- nvinfo : EIATTR_MIN_STACK_SIZE
	.align		4
.L_52:
        /*003c*/ 	.byte	0x04, 0x12
        /*003e*/ 	.short	(.L_54 - .L_53)
	.align		4
.L_53:
        /*0040*/ 	.word	index@(_Z18generate_weights_kPK6float2P5char2PKfiiiffi)
        /*0044*/ 	.word	0x00000000
.L_54:


//--------------------- .nv.compat                --------------------------
	.section	.nv.compat,"",@"SHT_CUDA_COMPAT_INFO"
	.align	4
        /*0000*/ 	.byte	0x02, 0x09, 0x00, 0x00, 0x02, 0x02, 0x01, 0x00, 0x02, 0x05, 0x05, 0x00, 0x03, 0x07, 0x01, 0x01
        /*0010*/ 	.byte	0x02, 0x03, 0x00, 0x00, 0x02, 0x06, 0x01, 0x00, 0x04, 0x0b, 0x08, 0x00, 0x09, 0x00, 0x00, 0x00
        /*0020*/ 	.byte	0x00, 0x00, 0x00, 0x00


//--------------------- .nv.info._ZN3cub18CUB_300001_SM_10006detail11EmptyKernelIvEEvv --------------------------
	.section	.nv.info._ZN3cub18CUB_300001_SM_10006detail11EmptyKernelIvEEvv,"",@"SHT_CUDA_INFO"
	.sectionflags	@""
	.align	4


	//----- nvinfo : EIATTR_CUDA_API_VERSION
	.align		4
        /*0000*/ 	.byte	0x04, 0x37
        /*0002*/ 	.short	(.L_56 - .L_55)
.L_55:
        /*0004*/ 	.word	0x00000082


	//----- nvinfo : EIATTR_SPARSE_MMA_MASK
	.align		4
.L_56:
        /*0008*/ 	.byte	0x03, 0x50
        /*000a*/ 	.short	0x0000


	//----- nvinfo : EIATTR_MAXREG_COUNT
	.align		4
        /*000c*/ 	.byte	0x03, 0x1b
        /*000e*/ 	.short	0x00ff


	//----- nvinfo : EIATTR_MERCURY_ISA_VERSION
	.align		4
        /*0010*/ 	.byte	0x03, 0x5f
        /*0012*/ 	.short	0x0101


	//----- nvinfo : EIATTR_VRC_CTA_INIT_COUNT
	.align		4
        /*0014*/ 	.byte	0x02, 0x4a
	.zero		1
	.zero		1


	//----- nvinfo : EIATTR_EXIT_INSTR_OFFSETS
	.align		4
        /*0018*/ 	.byte	0x04, 0x1c
        /*001a*/ 	.short	(.L_58 - .L_57)


	//   ....[0]....
.L_57:
        /*001c*/ 	.word	0x00000010


	//----- nvinfo : EIATTR_SW_WAR
	.align		4
.L_58:
        /*0020*/ 	.byte	0x04, 0x36
        /*0022*/ 	.short	(.L_60 - .L_59)
.L_59:
        /*0024*/ 	.word	0x00000008
.L_60:


//--------------------- .nv.info._Z18generate_weights_kPK6float2P5char2PKfiiiffi --------------------------
	.section	.nv.info._Z18generate_weights_kPK6float2P5char2PKfiiiffi,"",@"SHT_CUDA_INFO"
	.sectionflags	@""
	.align	4


	//----- nvinfo : EIATTR_CUDA_API_VERSION
	.align		4
        /*0000*/ 	.byte	0x04, 0x37
        /*0002*/ 	.short	(.L_62 - .L_61)
.L_61:
        /*0004*/ 	.word	0x00000082


	//----- nvinfo : EIATTR_KPARAM_INFO
	.align		4
.L_62:
        /*0008*/ 	.byte	0x04, 0x17
        /*000a*/ 	.short	(.L_64 - .L_63)
.L_63:
        /*000c*/ 	.word	0x00000000
        /*0010*/ 	.short	0x0008
        /*0012*/ 	.short	0x002c
        /*0014*/ 	.byte	0x00, 0xf0, 0x11, 0x00


	//----- nvinfo : EIATTR_KPARAM_INFO
	.align		4
.L_64:
        /*0018*/ 	.byte	0x04, 0x17
        /*001a*/ 	.short	(.L_66 - .L_65)
.L_65:
        /*001c*/ 	.word	0x00000000
        /*0020*/ 	.short	0x0007
        /*0022*/ 	.short	0x0028
        /*0024*/ 	.byte	0x00, 0xf0, 0x11, 0x00


	//----- nvinfo : EIATTR_KPARAM_INFO
	.align		4
.L_66:
        /*0028*/ 	.byte	0x04, 0x17
        /*002a*/ 	.short	(.L_68 - .L_67)
.L_67:
        /*002c*/ 	.word	0x00000000
        /*0030*/ 	.short	0x0006
        /*0032*/ 	.short	0x0024
        /*0034*/ 	.byte	0x00, 0xf0, 0x11, 0x00


	//----- nvinfo : EIATTR_KPARAM_INFO
	.align		4
.L_68:
        /*0038*/ 	.byte	0x04, 0x17
        /*003a*/ 	.short	(.L_70 - .L_69)
.L_69:
        /*003c*/ 	.word	0x00000000
        /*0040*/ 	.short	0x0005
        /*0042*/ 	.short	0x0020
        /*0044*/ 	.byte	0x00, 0xf0, 0x11, 0x00


	//----- nvinfo : EIATTR_KPARAM_INFO
	.align		4
.L_70:
        /*0048*/ 	.byte	0x04, 0x17
        /*004a*/ 	.short	(.L_72 - .L_71)
.L_71:
        /*004c*/ 	.word	0x00000000
        /*0050*/ 	.short	0x0004
        /*0052*/ 	.short	0x001c
        /*0054*/ 	.byte	0x00, 0xf0, 0x11, 0x00


	//----- nvinfo : EIATTR_KPARAM_INFO
	.align		4
.L_72:
        /*0058*/ 	.byte	0x04, 0x17
        /*005a*/ 	.short	(.L_74 - .L_73)
.L_73:
        /*005c*/ 	.word	0x00000000
        /*0060*/ 	.short	0x0003
        /*0062*/ 	.short	0x0018
        /*0064*/ 	.byte	0x00, 0xf0, 0x11, 0x00


	//----- nvinfo : EIATTR_KPARAM_INFO
	.align		4
.L_74:
        /*0068*/ 	.byte	0x04, 0x17
        /*006a*/ 	.short	(.L_76 - .L_75)
.L_75:
        /*006c*/ 	.word	0x00000000
        /*0070*/ 	.short	0x0002
        /*0072*/ 	.short	0x0010
        /*0074*/ 	.byte	0x00, 0xf5, 0x21, 0x00


	//----- nvinfo : EIATTR_KPARAM_INFO
	.align		4
.L_76:
        /*0078*/ 	.byte	0x04, 0x17
        /*007a*/ 	.short	(.L_78 - .L_77)
.L_77:
        /*007c*/ 	.word	0x00000000
        /*0080*/ 	.short	0x0001
        /*0082*/ 	.short	0x0008
        /*0084*/ 	.byte	0x00, 0xf5, 0x21, 0x00


	//----- nvinfo : EIATTR_KPARAM_INFO
	.align		4
.L_78:
        /*0088*/ 	.byte	0x04, 0x17
        /*008a*/ 	.short	(.L_80 - .L_79)
.L_79:
        /*008c*/ 	.word	0x00000000
        /*0090*/ 	.short	0x0000
        /*0092*/ 	.short	0x0000
        /*0094*/ 	.byte	0x00, 0xf5, 0x21, 0x00


	//----- nvinfo : EIATTR_SPARSE_MMA_MASK
	.align		4
.L_80:
        /*0098*/ 	.byte	0x03, 0x50
        /*009a*/ 	.short	0x0000


	//----- nvinfo : EIATTR_MAXREG_COUNT
	.align		4
        /*009c*/ 	.byte	0x03, 0x1b
        /*009e*/ 	.short	0x00ff


	//----- nvinfo : EIATTR_MERCURY_ISA_VERSION
	.align		4
        /*00a0*/ 	.byte	0x03, 0x5f
        /*00a2*/ 	.short	0x0101


	//----- nvinfo : EIATTR_VRC_CTA_INIT_COUNT
	.align		4
        /*00a4*/ 	.byte	0x02, 0x4a
	.zero		1
	.zero		1


	//----- nvinfo : EIATTR_EXIT_INSTR_OFFSETS
	.align		4
        /*00a8*/ 	.byte	0x04, 0x1c
        /*00aa*/ 	.short	(.L_82 - .L_81)


	//   ....[0]....
.L_81:
        /*00ac*/ 	.word	0x00000040


	//   ....[1]....
        /*00b0*/ 	.word	0x00000500


	//----- nvinfo : EIATTR_CRS_STACK_SIZE
	.align		4
.L_82:
        /*00b4*/ 	.byte	0x04, 0x1e
        /*00b6*/ 	.short	(.L_84 - .L_83)
.L_83:
        /*00b8*/ 	.word	0x00000000


	//----- nvinfo : EIATTR_CBANK_PARAM_SIZE
	.align		4
.L_84:
        /*00bc*/ 	.byte	0x03, 0x19
        /*00be*/ 	.short	0x0030


	//----- nvinfo : EIATTR_PARAM_CBANK
	.align		4
        /*00c0*/ 	.byte	0x04, 0x0a
        /*00c2*/ 	.short	(.L_86 - .L_85)
	.align		4
.L_85:
        /*00c4*/ 	.word	index@(.nv.constant0._Z18generate_weights_kPK6float2P5char2PKfiiiffi)
        /*00c8*/ 	.short	0x0380
        /*00ca*/ 	.short	0x0030


	//----- nvinfo : EIATTR_SW_WAR
	.align		4
.L_86:
        /*00cc*/ 	.byte	0x04, 0x36
        /*00ce*/ 	.short	(.L_88 - .L_87)
.L_87:
        /*00d0*/ 	.word	0x00000008
.L_88:


//--------------------- .nv.callgraph             --------------------------
	.section	.nv.callgraph,"",@"SHT_CUDA_CALLGRAPH"
	.align	4
	.sectionentsize	8
	.align		4
        /*0000*/ 	.word	0x00000000
	.align		4
        /*0004*/ 	.word	0xffffffff
	.align		4
        /*0008*/ 	.word	0x00000000
	.align		4
        /*000c*/ 	.word	0xfffffffe
	.align		4
        /*0010*/ 	.word	0x00000000
	.align		4
        /*0014*/ 	.word	0xfffffffd
	.align		4
        /*0018*/ 	.word	0x00000000
	.align		4
        /*001c*/ 	.word	0xfffffffc


//--------------------- .nv.constant4             --------------------------
	.section	.nv.constant4,"a",@progbits
	.align	8
	.align		8
.nv.constant4:
        /*0000*/ 	.dword	_ZN34_INTERNAL_e2307ec8_4_k_cu_700f39c14cuda3std3__45__cpo5beginE
	.align		8
        /*0008*/ 	.dword	_ZN34_INTERNAL_e2307ec8_4_k_cu_700f39c14cuda3std3__45__cpo3endE
	.align		8
        /*0010*/ 	.dword	_ZN34_INTERNAL_e2307ec8_4_k_cu_700f39c14cuda3std3__45__cpo6cbeginE
	.align		8
        /*0018*/ 	.dword	_ZN34_INTERNAL_e2307ec8_4_k_cu_700f39c14cuda3std3__45__cpo4cendE
	.align		8
        /*0020*/ 	.dword	_ZN34_INTERNAL_e2307ec8_4_k_cu_700f39c14cuda3std3__45__cpo6rbeginE
	.align		8
        /*0028*/ 	.dword	_ZN34_INTERNAL_e2307ec8_4_k_cu_700f39c14cuda3std3__45__cpo4rendE
	.align		8
        /*0030*/ 	.dword	_ZN34_INTERNAL_e2307ec8_4_k_cu_700f39c14cuda3std3__45__cpo7crbeginE
	.align		8
        /*0038*/ 	.dword	_ZN34_INTERNAL_e2307ec8_4_k_cu_700f39c14cuda3std3__45__cpo5crendE
	.align		8
        /*0040*/ 	.dword	_ZN34_INTERNAL_e2307ec8_4_k_cu_700f39c14cuda3std3__436_GLOBAL__N__e2307ec8_4_k_cu_700f39c16ignoreE
	.align		8
        /*0048*/ 	.dword	_ZN34_INTERNAL_e2307ec8_4_k_cu_700f39c14cuda3std3__419piecewise_constructE
	.align		8
        /*0050*/ 	.dword	_ZN34_INTERNAL_e2307ec8_4_k_cu_700f39c14cuda3std3__48in_placeE
	.align		8
        /*0058*/ 	.dword	_ZN34_INTERNAL_e2307ec8_4_k_cu_700f39c14cuda3std3__420unreachable_sentinelE
	.align		8
        /*0060*/ 	.dword	_ZN34_INTERNAL_e2307ec8_4_k_cu_700f39c14cuda3std3__47nulloptE
	.align		8
        /*0068*/ 	.dword	_ZN34_INTERNAL_e2307ec8_4_k_cu_700f39c14cuda3std3__48unexpectE
	.align		8
        /*0070*/ 	.dword	_ZN34_INTERNAL_e2307ec8_4_k_cu_700f39c14cuda3std6ranges3__45__cpo4swapE
	.align		8
        /*0078*/ 	.dword	_ZN34_INTERNAL_e2307ec8_4_k_cu_700f39c14cuda3std6ranges3__45__cpo9iter_moveE
	.align		8
        /*0080*/ 	.dword	_ZN34_INTERNAL_e2307ec8_4_k_cu_700f39c14cuda3std6ranges3__45__cpo5beginE
	.align		8
        /*0088*/ 	.dword	_ZN34_INTERNAL_e2307ec8_4_k_cu_700f39c14cuda3std6ranges3__45__cpo3endE
	.align		8
        /*0090*/ 	.dword	_ZN34_INTERNAL_e2307ec8_4_k_cu_700f39c14cuda3std6ranges3__45__cpo6cbeginE
	.align		8
        /*0098*/ 	.dword	_ZN34_INTERNAL_e2307ec8_4_k_cu_700f39c14cuda3std6ranges3__45__cpo4cendE
	.align		8
        /*00a0*/ 	.dword	_ZN34_INTERNAL_e2307ec8_4_k_cu_700f39c14cuda3std6ranges3__45__cpo7advanceE
	.align		8
        /*00a8*/ 	.dword	_ZN34_INTERNAL_e2307ec8_4_k_cu_700f39c14cuda3std6ranges3__45__cpo9iter_swapE
	.align		8
        /*00b0*/ 	.dword	_ZN34_INTERNAL_e2307ec8_4_k_cu_700f39c14cuda3std6ranges3__45__cpo4nextE
	.align		8
        /*00b8*/ 	.dword	_ZN34_INTERNAL_e2307ec8_4_k_cu_700f39c14cuda3std6ranges3__45__cpo4prevE
	.align		8
        /*00c0*/ 	.dword	_ZN34_INTERNAL_e2307ec8_4_k_cu_700f39c14cuda3std6ranges3__45__cpo4dataE
	.align		8
        /*00c8*/ 	.dword	_ZN34_INTERNAL_e2307ec8_4_k_cu_700f39c14cuda3std6ranges3__45__cpo5cdataE
	.align		8
        /*00d0*/ 	.dword	_ZN34_INTERNAL_e2307ec8_4_k_cu_700f39c14cuda3std6ranges3__45__cpo4sizeE
	.align		8
        /*00d8*/ 	.dword	_ZN34_INTERNAL_e2307ec8_4_k_cu_700f39c14cuda3std6ranges3__45__cpo5ssizeE
	.align		8
        /*00e0*/ 	.dword	_ZN34_INTERNAL_e2307ec8_4_k_cu_700f39c14cuda3std6ranges3__45__cpo8distanceE
	.align		8
        /*00e8*/ 	.dword	_ZN34_INTERNAL_e2307ec8_4_k_cu_700f39c16thrust24THRUST_300001_SM_1000_NS8cuda_cub3parE
	.align		8
        /*00f0*/ 	.dword	_ZN34_INTERNAL_e2307ec8_4_k_cu_700f39c16thrust24THRUST_300001_SM_1000_NS8cuda_cub10par_nosyncE
	.align		8
        /*00f8*/ 	.dword	_ZN34_INTERNAL_e2307ec8_4_k_cu_700f39c16thrust24THRUST_300001_SM_1000_NS6system6detail10sequential3seqE
	.align		8
        /*0100*/ 	.dword	_ZN34_INTERNAL_e2307ec8_4_k_cu_700f39c16thrust24THRUST_300001_SM_1000_NS12placeholders2_1E
	.align		8
        /*0108*/ 	.dword	_ZN34_INTERNAL_e2307ec8_4_k_cu_700f39c16thrust24THRUST_300001_SM_1000_NS12placeholders2_2E
	.align		8
        /*0110*/ 	.dword	_ZN34_INTERNAL_e2307ec8_4_k_cu_700f39c16thrust24THRUST_300001_SM_1000_NS12placeholders2_3E
	.align		8
        /*0118*/ 	.dword	_ZN34_INTERNAL_e2307ec8_4_k_cu_700f39c16thrust24THRUST_300001_SM_1000_NS12placeholders2_4E
	.align		8
        /*0120*/ 	.dword	_ZN34_INTERNAL_e2307ec8_4_k_cu_700f39c16thrust24THRUST_300001_SM_1000_NS12placeholders2_5E
	.align		8
        /*0128*/ 	.dword	_ZN34_INTERNAL_e2307ec8_4_k_cu_700f39c16thrust24THRUST_300001_SM_1000_NS12placeholders2_6E
	.align		8
        /*0130*/ 	.dword	_ZN34_INTERNAL_e2307ec8_4_k_cu_700f39c16thrust24THRUST_300001_SM_1000_NS12placeholders2_7E
	.align		8
        /*0138*/ 	.dword	_ZN34_INTERNAL_e2307ec8_4_k_cu_700f39c16thrust24THRUST_300001_SM_1000_NS12placeholders2_8E
	.align		8
        /*0140*/ 	.dword	_ZN34_INTERNAL_e2307ec8_4_k_cu_700f39c16thrust24THRUST_300001_SM_1000_NS12placeholders2_9E
	.align		8
        /*0148*/ 	.dword	_ZN34_INTERNAL_e2307ec8_4_k_cu_700f39c16thrust24THRUST_300001_SM_1000_NS12placeholders3_10E
	.align		8
        /*0150*/ 	.dword	_ZN34_INTERNAL_e2307ec8_4_k_cu_700f39c16thrust24THRUST_300001_SM_1000_NS3seqE


//--------------------- .text._ZN3cub18CUB_300001_SM_10006detail11EmptyKernelIvEEvv --------------------------
	.section	.text._ZN3cub18CUB_300001_SM_10006detail11EmptyKernelIvEEvv,"ax",@progbits
	.align	128
        .global         _ZN3cub18CUB_300001_SM_10006detail11EmptyKernelIvEEvv
        .type           _ZN3cub18CUB_300001_SM_10006detail11EmptyKernelIvEEvv,@function
        .size           _ZN3cub18CUB_300001_SM_10006detail11EmptyKernelIvEEvv,(.L_x_11 - _ZN3cub18CUB_300001_SM_10006detail11EmptyKernelIvEEvv)
        .other          _ZN3cub18CUB_300001_SM_10006detail11EmptyKernelIvEEvv,@"STO_CUDA_ENTRY STV_DEFAULT"
_ZN3cub18CUB_300001_SM_10006detail11EmptyKernelIvEEvv:
.text._ZN3cub18CUB_300001_SM_10006detail11EmptyKernelIvEEvv:
[----:B------:R-:W-:Y:S01]  /*0000*/  LDC R1, c[0x0][0x37c] ;  /* 0x0000df00ff017b82 */ /* 0x000fe20000000800 */
[----:B------:R-:W-:Y:S05]  /*0010*/  EXIT ;  /* 0x000000000000794d */ /* 0x000fea0003800000 */
.L_x_0:
[----:B------:R-:W-:-:S00]  /*0020*/  BRA `(.L_x_0) ;  /* 0xfffffffc00fc7947 */ /* 0x000fc0000383ffff */
[----:B------:R-:W-:-:S00]  /*0030*/  NOP ;  /* 0x0000000000007918 */ /* 0x000fc00000000000 */
        /* <DEDUP_REMOVED lines=12> */
.L_x_11:


//--------------------- .text._Z18generate_weights_kPK6float2P5char2PKfiiiffi --------------------------
	.section	.text._Z18generate_weights_kPK6float2P5char2PKfiiiffi,"ax",@progbits
	.align	128
        .global         _Z18generate_weights_kPK6float2P5char2PKfiiiffi
        .type           _Z18generate_weights_kPK6float2P5char2PKfiiiffi,@function
        .size           _Z18generate_weights_kPK6float2P5char2PKfiiiffi,(.L_x_12 - _Z18generate_weights_kPK6float2P5char2PKfiiiffi)
        .other          _Z18generate_weights_kPK6float2P5char2PKfiiiffi,@"STO_CUDA_ENTRY STV_DEFAULT"
_Z18generate_weights_kPK6float2P5char2PKfiiiffi:
.text._Z18generate_weights_kPK6float2P5char2PKfiiiffi:
[----:B------:R-:W-:Y:S08]  /*0000*/  LDC R1, c[0x0][0x37c] ;  /* 0x0000df00ff017b82 */ /* 0x000ff00000000800 */
[----:B------:R-:W0:Y:S08]  /*0010*/  S2UR UR4, SR_CTAID.Y ;  /* 0x00000000000479c3 */ /* 0x000e300000002600 */
[----:B------:R-:W0:Y:S02]  /*0020*/  LDC R10, c[0x0][0x3a0] ;  /* 0x0000e800ff0a7b82 */ /* 0x000e240000000800 */
[----:B0-----:R-:W-:-:S13]  /*0030*/  ISETP.LE.AND P0, PT, R10, UR4, PT ;  /* 0x000000040a007c0c */ /* 0x001fda000bf03270 */
[----:B------:R-:W-:Y:S05]  /*0040*/  @P0 EXIT ;  /* 0x000000000000094d */ /* 0x000fea0003800000 */
[----:B------:R-:W0:Y:S01]  /*0050*/  LDCU UR7, c[0x0][0x364] ;  /* 0x00006c80ff0777ac */ /* 0x000e220008000800 */
[----:B------:R-:W1:Y:S01]  /*0060*/  S2R R0, SR_TID.X ;  /* 0x0000000000007919 */ /* 0x000e620000002100 */
[----:B------:R-:W2:Y:S01]  /*0070*/  S2UR UR5, SR_CTAID.X ;  /* 0x00000000000579c3 */ /* 0x000ea20000002500 */
[----:B------:R-:W-:Y:S01]  /*0080*/  MOV R9, UR4 ;  /* 0x0000000400097c02 */ /* 0x000fe20008000f00 */
[----:B------:R-:W3:Y:S01]  /*0090*/  LDCU UR6, c[0x0][0x39c] ;  /* 0x00007380ff0677ac */ /* 0x000ee20008000800 */
[----:B------:R-:W4:Y:S01]  /*00a0*/  S2R R8, SR_TID.Y ;  /* 0x0000000000087919 */ /* 0x000f220000002200 */
[----:B------:R-:W1:Y:S01]  /*00b0*/  LDCU.64 UR10, c[0x0][0x358] ;  /* 0x00006b00ff0a77ac */ /* 0x000e620008000a00 */
[----:B------:R-:W1:Y:S01]  /*00c0*/  LDCU UR8, c[0x0][0x360] ;  /* 0x00006c00ff0877ac */ /* 0x000e620008000800 */
[----:B0-----:R-:W-:-:S04]  /*00d0*/  IMAD R10, R10, UR7, RZ ;  /* 0x000000070a0a7c24 */ /* 0x001fc8000f8e02ff */
[----:B---3--:R-:W-:-:S07]  /*00e0*/  IMAD R10, R10, UR6, RZ ;  /* 0x000000060a0a7c24 */ /* 0x008fce000f8e02ff */
.L_x_9:
[----:B------:R-:W2:Y:S02]  /*00f0*/  LDCU UR4, c[0x0][0x39c] ;  /* 0x00007380ff0477ac */ /* 0x000ea40008000800 */
[----:B--2---:R-:W-:-:S09]  /*0100*/  UISETP.GE.AND UP0, UPT, UR5, UR4, UPT ;  /* 0x000000040500728c */ /* 0x004fd2000bf06270 */
[----:B-1---5:R-:W-:Y:S05]  /*0110*/  BRA.U UP0, `(.L_x_1) ;  /* 0x0000000100e47547 */ /* 0x022fea000b800000 */
[----:B------:R-:W0:Y:S02]  /*0120*/  LDC.64 R2, c[0x0][0x390] ;  /* 0x0000e400ff027b82 */ /* 0x000e240000000a00 */
[----:B0-----:R-:W-:-:S05]  /*0130*/  IMAD.WIDE R2, R9, 0x4, R2 ;  /* 0x0000000409027825 */ /* 0x001fca00078e0202 */
[----:B-1----:R0:W5:Y:S01]  /*0140*/  LDG.E.CONSTANT R11, desc[UR10][R2.64] ;  /* 0x0000000a020b7981 */ /* 0x002162000c1e9900 */
[----:B------:R-:W-:-:S05]  /*0150*/  UMOV UR4, UR5 ;  /* 0x0000000500047c82 */ /* 0x000fca0008000000 */
.L_x_8:
[----:B-1----:R-:W1:Y:S01]  /*0160*/  LDCU UR6, c[0x0][0x398] ;  /* 0x00007300ff0677ac */ /* 0x002e620008000800 */
[----:B------:R-:W-:Y:S01]  /*0170*/  BSSY.RECONVERGENT B0, `(.L_x_2) ;  /* 0x000002e000007945 */ /* 0x000fe20003800200 */
[----:B------:R-:W2:Y:S01]  /*0180*/  LDCU UR9, c[0x0][0x3a8] ;  /* 0x00007500ff0977ac */ /* 0x000ea20008000800 */
[----:B-1----:R-:W-:-:S13]  /*0190*/  ISETP.GE.AND P0, PT, R0, UR6, PT ;  /* 0x0000000600007c0c */ /* 0x002fda000bf06270 */
[----:B--2---:R-:W-:Y:S05]  /*01a0*/  @P0 BRA `(.L_x_3) ;  /* 0x0000000000a80947 */ /* 0x004fea0003800000 */
[----:B0-----:R-:W0:Y:S01]  /*01b0*/  LDC R2, c[0x0][0x39c] ;  /* 0x0000e700ff027b82 */ /* 0x001e220000000800 */
[----:B------:R-:W4:Y:S01]  /*01c0*/  LDCU UR6, c[0x0][0x3a0] ;  /* 0x00007400ff0677ac */ /* 0x000f220008000800 */
[----:B------:R-:W-:Y:S01]  /*01d0*/  MOV R12, R0 ;  /* 0x00000000000c7202 */ /* 0x000fe20000000f00 */
[----:B----4-:R-:W-:-:S04]  /*01e0*/  IMAD R13, R8, UR6, R9 ;  /* 0x00000006080d7c24 */ /* 0x010fc8000f8e0209 */
[----:B0-----:R-:W-:-:S07]  /*01f0*/  IMAD R13, R13, R2, UR4 ;  /* 0x000000040d0d7e24 */ /* 0x001fce000f8e0202 */
.L_x_7:
[----:B------:R-:W0:Y:S01]  /*0200*/  LDC R15, c[0x0][0x3ac] ;  /* 0x0000eb00ff0f7b82 */ /* 0x000e220000000800 */
[----:B------:R-:W-:Y:S01]  /*0210*/  BSSY.RECONVERGENT B1, `(.L_x_4) ;  /* 0x000001f000017945 */ /* 0x000fe20003800200 */
[----:B0-----:R-:W-:-:S13]  /*0220*/  ISETP.GE.AND P0, PT, R8, R15, PT ;  /* 0x0000000f0800720c */ /* 0x001fda0003f06270 */
[----:B-1----:R-:W-:Y:S05]  /*0230*/  @P0 BRA `(.L_x_5) ;  /* 0x0000000000700947 */ /* 0x002fea0003800000 */
[----:B------:R-:W0:Y:S08]  /*0240*/  LDC R17, c[0x0][0x398] ;  /* 0x0000e600ff117b82 */ /* 0x000e300000000800 */
[----:B------:R-:W1:Y:S08]  /*0250*/  LDC.64 R4, c[0x0][0x380] ;  /* 0x0000e000ff047b82 */ /* 0x000e700000000a00 */
[----:B------:R-:W2:Y:S01]  /*0260*/  LDC R14, c[0x0][0x3a4] ;  /* 0x0000e900ff0e7b82 */ /* 0x000ea20000000800 */
[----:B0-----:R-:W-:-:S04]  /*0270*/  IMAD R3, R17, UR4, R12 ;  /* 0x0000000411037c24 */ /* 0x001fc8000f8e020c */
[----:B-1----:R-:W-:-:S03]  /*0280*/  IMAD.WIDE R4, R3, 0x8, R4 ;  /* 0x0000000803047825 */ /* 0x002fc600078e0204 */
[----:B------:R-:W0:Y:S03]  /*0290*/  LDC.64 R2, c[0x0][0x388] ;  /* 0x0000e200ff027b82 */ /* 0x000e260000000a00 */
[----:B------:R-:W5:Y:S01]  /*02a0*/  LDG.E.64.CONSTANT R4, desc[UR10][R4.64] ;  /* 0x0000000a04047981 */ /* 0x000f62000c1e9b00 */
[----:B------:R-:W-:Y:S01]  /*02b0*/  MOV R16, R8 ;  /* 0x0000000800107202 */ /* 0x000fe20000000f00 */
[----:B--2---:R-:W-:-:S07]  /*02c0*/  IMAD R19, R13, R17, R12 ;  /* 0x000000110d137224 */ /* 0x004fce00078e020c */
.L_x_6:
[----:B-1----:R-:W-:Y:S02]  /*02d0*/  I2FP.F32.S32 R7, R16 ;  /* 0x0000001000077245 */ /* 0x002fe40000201400 */
[----:B------:R-:W-:-:S03]  /*02e0*/  IADD3 R16, PT, PT, R16, UR7, RZ ;  /* 0x0000000710107c10 */ /* 0x000fc6000fffe0ff */
[----:B------:R-:W-:Y:S01]  /*02f0*/  FFMA R7, R7, UR9, R14 ;  /* 0x0000000907077c23 */ /* 0x000fe2000800000e */
[----:B------:R-:W-:-:S03]  /*0300*/  ISETP.GE.AND P0, PT, R16, R15, PT ;  /* 0x0000000f1000720c */ /* 0x000fc60003f06270 */
[----:B-----5:R-:W-:-:S04]  /*0310*/  FFMA R6, R4, R7, R5 ;  /* 0x0000000704067223 */ /* 0x020fc80000000005 */
[----:B------:R-:W-:-:S04]  /*0320*/  FMUL R6, R11, R6 ;  /* 0x000000060b067220 */ /* 0x000fc80000400000 */
[----:B------:R-:W-:-:S04]  /*0330*/  FMUL R6, R6, 6.2831854820251464844 ;  /* 0x40c90fdb06067820 */ /* 0x000fc80000400000 */
[----:B------:R-:W-:-:S04]  /*0340*/  FMUL.RZ R22, R6, 0.15915493667125701904 ;  /* 0x3e22f98306167820 */ /* 0x000fc8000040c000 */
[----:B------:R-:W1:Y:S08]  /*0350*/  MUFU.COS R7, R22 ;  /* 0x0000001600077308 */ /* 0x000e700000000000 */
[----:B------:R-:W2:Y:S01]  /*0360*/  MUFU.SIN R6, R22 ;  /* 0x0000001600067308 */ /* 0x000ea20000000400 */
[----:B-1----:R-:W-:-:S07]  /*0370*/  FMUL R18, R7, 127 ;  /* 0x42fe000007127820 */ /* 0x002fce0000400000 */
[----:B------:R-:W-:Y:S01]  /*0380*/  F2I.NTZ R18, R18 ;  /* 0x0000001200127305 */ /* 0x000fe20000203100 */
[----:B--2---:R-:W-:Y:S01]  /*0390*/  FMUL R20, R6, 127 ;  /* 0x42fe000006147820 */ /* 0x004fe20000400000 */
[----:B0-----:R-:W-:-:S04]  /*03a0*/  IMAD.WIDE R6, R19, 0x2, R2 ;  /* 0x0000000213067825 */ /* 0x001fc800078e0202 */
[----:B------:R-:W-:Y:S02]  /*03b0*/  IMAD R19, R10, R17, R19 ;  /* 0x000000110a137224 */ /* 0x000fe400078e0213 */
[----:B------:R-:W0:Y:S02]  /*03c0*/  F2I.NTZ R21, R20 ;  /* 0x0000001400157305 */ /* 0x000e240000203100 */
[----:B0-----:R-:W-:-:S05]  /*03d0*/  PRMT R21, R21, 0x7604, R18 ;  /* 0x0000760415157816 */ /* 0x001fca0000000012 */
[----:B------:R1:W-:Y:S01]  /*03e0*/  STG.E.U16 desc[UR10][R6.64], R21 ;  /* 0x0000001506007986 */ /* 0x0003e2000c10150a */
[----:B------:R-:W-:Y:S05]  /*03f0*/  @!P0 BRA `(.L_x_6) ;  /* 0xfffffffc00b48947 */ /* 0x000fea000383ffff */
.L_x_5:
[----:B------:R-:W-:Y:S05]  /*0400*/  BSYNC.RECONVERGENT B1 ;  /* 0x0000000000017941 */ /* 0x000fea0003800200 */
.L_x_4:
[----:B------:R-:W0:Y:S01]  /*0410*/  LDCU UR6, c[0x0][0x398] ;  /* 0x00007300ff0677ac */ /* 0x000e220008000800 */
[----:B------:R-:W-:-:S04]  /*0420*/  IADD3 R12, PT, PT, R12, UR8, RZ ;  /* 0x000000080c0c7c10 */ /* 0x000fc8000fffe0ff */
[----:B0-----:R-:W-:-:S13]  /*0430*/  ISETP.GE.AND P0, PT, R12, UR6, PT ;  /* 0x000000060c007c0c */ /* 0x001fda000bf06270 */
[----:B------:R-:W-:Y:S05]  /*0440*/  @!P0 BRA `(.L_x_7) ;  /* 0xfffffffc006c8947 */ /* 0x000fea000383ffff */
.L_x_3:
[----:B------:R-:W-:Y:S05]  /*0450*/  BSYNC.RECONVERGENT B0 ;  /* 0x0000000000007941 */ /* 0x000fea0003800200 */
.L_x_2:
[----:B------:R-:W2:Y:S01]  /*0460*/  LDCU UR6, c[0x0][0x370] ;  /* 0x00006e00ff0677ac */ /* 0x000ea20008000800 */
[----:B------:R-:W3:Y:S01]  /*0470*/  LDCU UR9, c[0x0][0x39c] ;  /* 0x00007380ff0977ac */ /* 0x000ee20008000800 */
[----:B--2---:R-:W-:-:S04]  /*0480*/  UIADD3 UR4, UPT, UPT, UR6, UR4, URZ ;  /* 0x0000000406047290 */ /* 0x004fc8000fffe0ff */
[----:B---3--:R-:W-:-:S09]  /*0490*/  UISETP.GE.AND UP0, UPT, UR4, UR9, UPT ;  /* 0x000000090400728c */ /* 0x008fd2000bf06270 */
[----:B------:R-:W-:Y:S05]  /*04a0*/  BRA.U !UP0, `(.L_x_8) ;  /* 0xfffffffd082c7547 */ /* 0x000fea000b83ffff */
.L_x_1:
[----:B0-----:R-:W0:Y:S01]  /*04b0*/  LDC R2, c[0x0][0x374] ;  /* 0x0000dd00ff027b82 */ /* 0x001e220000000800 */
[----:B------:R-:W2:Y:S01]  /*04c0*/  LDCU UR4, c[0x0][0x3a0] ;  /* 0x00007400ff0477ac */ /* 0x000ea20008000800 */
[----:B0-----:R-:W-:-:S04]  /*04d0*/  IADD3 R9, PT, PT, R2, R9, RZ ;  /* 0x0000000902097210 */ /* 0x001fc80007ffe0ff */
[----:B--2---:R-:W-:-:S13]  /*04e0*/  ISETP.GE.AND P0, PT, R9, UR4, PT ;  /* 0x0000000409007c0c */ /* 0x004fda000bf06270 */
[----:B------:R-:W-:Y:S05]  /*04f0*/  @!P0 BRA `(.L_x_9) ;  /* 0xfffffff800fc8947 */ /* 0x000fea000383ffff */
[----:B-1----:R-:W-:Y:S05]  /*0500*/  EXIT ;  /* 0x000000000000794d */ /* 0x002fea0003800000 */
.L_x_10:
        /* <DEDUP_REMOVED lines=15> */
.L_x_12:


//--------------------- .nv.shared.reserved.0     --------------------------
	.section	.nv.shared.reserved.0,"aw",@nobits
	.weak		__nv_reservedSMEM_offset_0_alias
	.size		__nv_reservedSMEM_offset_0_alias, 0, 64
	.other		__nv_reservedSMEM_offset_0_alias,@"STO_CUDA_RESERVED_SHARED STV_DEFAULT"
__nv_reservedSMEM_offset_0_alias:
	.zero		0
	.zero		64


//--------------------- .nv.global                --------------------------
	.section	.nv.global,"aw",@nobits
.nv.global:
	.type		_ZN34_INTERNAL_e2307ec8_4_k_cu_700f39c16thrust24THRUST_300001_SM_1000_NS3seqE,@object
	.size		_ZN34_INTERNAL_e2307ec8_4_k_cu_700f39c16thrust24THRUST_300001_SM_1000_NS3seqE,(_ZN34_INTERNAL_e2307ec8_4_k_cu_700f39c14cuda3std3__48in_placeE - _ZN34_INTERNAL_e2307ec8_4_k_cu_700f39c16thrust24THRUST_300001_SM_1000_NS3seqE)
_ZN34_INTERNAL_e2307ec8_4_k_cu_700f39c16thrust24THRUST_300001_SM_1000_NS3seqE:
	.zero		1
	.type		_ZN34_INTERNAL_e2307ec8_4_k_cu_700f39c14cuda3std3__48in_placeE,@object
	.size		_ZN34_INTERNAL_e2307ec8_4_k_cu_700f39c14cuda3std3__48in_placeE,(_ZN34_INTERNAL_e2307ec8_4_k_cu_700f39c14cuda3std6ranges3__45__cpo4sizeE - _ZN34_INTERNAL_e2307ec8_4_k_cu_700f39c14cuda3std3__48in_placeE)
_ZN34_INTERNAL_e2307ec8_4_k_cu_700f39c14cuda3std3__48in_placeE:
	.zero		1
	.type		_ZN34_INTERNAL_e2307ec8_4_k_cu_700f39c14cuda3std6ranges3__45__cpo4sizeE,@object
	.size		_ZN34_INTERNAL_e2307ec8_4_k_cu_700f39c14cuda3std6ranges3__45__cpo4sizeE,(_ZN34_INTERNAL_e2307ec8_4_k_cu_700f39c16thrust24THRUST_300001_SM_1000_NS12placeholders2_3E - _ZN34_INTERNAL_e2307ec8_4_k_cu_700f39c14cuda3std6ranges3__45__cpo4sizeE)
_ZN34_INTERNAL_e2307ec8_4_k_cu_700f39c14cuda3std6ranges3__45__cpo4sizeE:
	.zero		1
	.type		_ZN34_INTERNAL_e2307ec8_4_k_cu_700f39c16thrust24THRUST_300001_SM_1000_NS12placeholders2_3E,@object
	.size		_ZN34_INTERNAL_e2307ec8_4_k_cu_700f39c16thrust24THRUST_300001_SM_1000_NS12placeholders2_3E,(_ZN34_INTERNAL_e2307ec8_4_k_cu_700f39c14cuda3std3__45__cpo6cbeginE - _ZN34_INTERNAL_e2307ec8_4_k_cu_700f39c16thrust24THRUST_300001_SM_1000_NS12placeholders2_3E)
_ZN34_INTERNAL_e2307ec8_4_k_cu_700f39c16thrust24THRUST_300001_SM_1000_NS12placeholders2_3E:
	.zero		1
	.type		_ZN34_INTERNAL_e2307ec8_4_k_cu_700f39c14cuda3std3__45__cpo6cbeginE,@object
	.size		_ZN34_INTERNAL_e2307ec8_4_k_cu_700f39c14cuda3std3__45__cpo6cbeginE,(_ZN34_INTERNAL_e2307ec8_4_k_cu_700f39c14cuda3std6ranges3__45__cpo6cbeginE - _ZN34_INTERNAL_e2307ec8_4_k_cu_700f39c14cuda3std3__45__cpo6cbeginE)
_ZN34_INTERNAL_e2307ec8_4_k_cu_700f39c14cuda3std3__45__cpo6cbeginE:
	.zero		1
	.type		_ZN34_INTERNAL_e2307ec8_4_k_cu_700f39c14cuda3std6ranges3__45__cpo6cbeginE,@object
	.size		_ZN34_INTERNAL_e2307ec8_4_k_cu_700f39c14cuda3std6ranges3__45__cpo6cbeginE,(_ZN34_INTERNAL_e2307ec8_4_k_cu_700f39c16thrust24THRUST_300001_SM_1000_NS12placeholders2_7E - _ZN34_INTERNAL_e2307ec8_4_k_cu_700f39c14cuda3std6ranges3__45__cpo6cbeginE)
_ZN34_INTERNAL_e2307ec8_4_k_cu_700f39c14cuda3std6ranges3__45__cpo6cbeginE:
	.zero		1
	.type		_ZN34_INTERNAL_e2307ec8_4_k_cu_700f39c16thrust24THRUST_300001_SM_1000_NS12placeholders2_7E,@object
	.size		_ZN34_INTERNAL_e2307ec8_4_k_cu_700f39c16thrust24THRUST_300001_SM_1000_NS12placeholders2_7E,(_ZN34_INTERNAL_e2307ec8_4_k_cu_700f39c14cuda3std3__45__cpo7crbeginE - _ZN34_INTERNAL_e2307ec8_4_k_cu_700f39c16thrust24THRUST_300001_SM_1000_NS12placeholders2_7E)
_ZN34_INTERNAL_e2307ec8_4_k_cu_700f39c16thrust24THRUST_300001_SM_1000_NS12placeholders2_7E:
	.zero		1
	.type		_ZN34_INTERNAL_e2307ec8_4_k_cu_700f39c14cuda3std3__45__cpo7crbeginE,@object
	.size		_ZN34_INTERNAL_e2307ec8_4_k_cu_700f39c14cuda3std3__45__cpo7crbeginE,(_ZN34_INTERNAL_e2307ec8_4_k_cu_700f39c14cuda3std6ranges3__45__cpo4nextE - _ZN34_INTERNAL_e2307ec8_4_k_cu_700f39c14cuda3std3__45__cpo7crbeginE)
_ZN34_INTERNAL_e2307ec8_4_k_cu_700f39c14cuda3std3__45__cpo7crbeginE:
	.zero		1
	.type		_ZN34_INTERNAL_e2307ec8_4_k_cu_700f39c14cuda3std6ranges3__45__cpo4nextE,@object
	.size		_ZN34_INTERNAL_e2307ec8_4_k_cu_700f39c14cuda3std6ranges3__45__cpo4nextE,(_ZN34_INTERNAL_e2307ec8_4_k_cu_700f39c14cuda3std6ranges3__45__cpo4swapE - _ZN34_INTERNAL_e2307ec8_4_k_cu_700f39c14cuda3std6ranges3__45__cpo4nextE)
_ZN34_INTERNAL_e2307ec8_4_k_cu_700f39c14cuda3std6ranges3__45__cpo4nextE:
	.zero		1
	.type		_ZN34_INTERNAL_e2307ec8_4_k_cu_700f39c14cuda3std6ranges3__45__cpo4swapE,@object
	.size		_ZN34_INTERNAL_e2307ec8_4_k_cu_700f39c14cuda3std6ranges3__45__cpo4swapE,(_ZN34_INTERNAL_e2307ec8_4_k_cu_700f39c16thrust24THRUST_300001_SM_1000_NS8cuda_cub10par_nosyncE - _ZN34_INTERNAL_e2307ec8_4_k_cu_700f39c14cuda3std6ranges3__45__cpo4swapE)
_ZN34_INTERNAL_e2307ec8_4_k_cu_700f39c14cuda3std6ranges3__45__cpo4swapE:
	.zero		1
	.type		_ZN34_INTERNAL_e2307ec8_4_k_cu_700f39c16thrust24THRUST_300001_SM_1000_NS8cuda_cub10par_nosyncE,@object
	.size		_ZN34_INTERNAL_e2307ec8_4_k_cu_700f39c16thrust24THRUST_300001_SM_1000_NS8cuda_cub10par_nosyncE,(_ZN34_INTERNAL_e2307ec8_4_k_cu_700f39c16thrust24THRUST_300001_SM_1000_NS12placeholders2_9E - _ZN34_INTERNAL_e2307ec8_4_k_cu_700f39c16thrust24THRUST_300001_SM_1000_NS8cuda_cub10par_nosyncE)
_ZN34_INTERNAL_e2307ec8_4_k_cu_700f39c16thrust24THRUST_300001_SM_1000_NS8cuda_cub10par_nosyncE:
	.zero		1
	.type		_ZN34_INTERNAL_e2307ec8_4_k_cu_700f39c16thrust24THRUST_300001_SM_1000_NS12placeholders2_9E,@object
	.size		_ZN34_INTERNAL_e2307ec8_4_k_cu_700f39c16thrust24THRUST_300001_SM_1000_NS12placeholders2_9E,(_ZN34_INTERNAL_e2307ec8_4_k_cu_700f39c14cuda3std3__436_GLOBAL__N__e2307ec8_4_k_cu_700f39c16ignoreE - _ZN34_INTERNAL_e2307ec8_4_k_cu_700f39c16thrust24THRUST_300001_SM_1000_NS12placeholders2_9E)
_ZN34_INTERNAL_e2307ec8_4_k_cu_700f39c16thrust24THRUST_300001_SM_1000_NS12placeholders2_9E:
	.zero		1
	.type		_ZN34_INTERNAL_e2307ec8_4_k_cu_700f39c14cuda3std3__436_GLOBAL__N__e2307ec8_4_k_cu_700f39c16ignoreE,@object
	.size		_ZN34_INTERNAL_e2307ec8_4_k_cu_700f39c14cuda3std3__436_GLOBAL__N__e2307ec8_4_k_cu_700f39c16ignoreE,(_ZN34_INTERNAL_e2307ec8_4_k_cu_700f39c14cuda3std6ranges3__45__cpo4dataE - _ZN34_INTERNAL_e2307ec8_4_k_cu_700f39c14cuda3std3__436_GLOBAL__N__e2307ec8_4_k_cu_700f39c16ignoreE)
_ZN34_INTERNAL_e2307ec8_4_k_cu_700f39c14cuda3std3__436_GLOBAL__N__e2307ec8_4_k_cu_700f39c16ignoreE:
	.zero		1
	.type		_ZN34_INTERNAL_e2307ec8_4_k_cu_700f39c14cuda3std6ranges3__45__cpo4dataE,@object
	.size		_ZN34_INTERNAL_e2307ec8_4_k_cu_700f39c14cuda3std6ranges3__45__cpo4dataE,(_ZN34_INTERNAL_e2307ec8_4_k_cu_700f39c16thrust24THRUST_300001_SM_1000_NS12placeholders2_1E - _ZN34_INTERNAL_e2307ec8_4_k_cu_700f39c14cuda3std6ranges3__45__cpo4dataE)
_ZN34_INTERNAL_e2307ec8_4_k_cu_700f39c14cuda3std6ranges3__45__cpo4dataE:
	.zero		1
	.type		_ZN34_INTERNAL_e2307ec8_4_k_cu_700f39c16thrust24THRUST_300001_SM_1000_NS12placeholders2_1E,@object
	.size		_ZN34_INTERNAL_e2307ec8_4_k_cu_700f39c16thrust24THRUST_300001_SM_1000_NS12placeholders2_1E,(_ZN34_INTERNAL_e2307ec8_4_k_cu_700f39c14cuda3std3__45__cpo5beginE - _ZN34_INTERNAL_e2307ec8_4_k_cu_700f39c16thrust24THRUST_300001_SM_1000_NS12placeholders2_1E)
_ZN34_INTERNAL_e2307ec8_4_k_cu_700f39c16thrust24THRUST_300001_SM_1000_NS12placeholders2_1E:
	.zero		1
	.type		_ZN34_INTERNAL_e2307ec8_4_k_cu_700f39c14cuda3std3__45__cpo5beginE,@object
	.size		_ZN34_INTERNAL_e2307ec8_4_k_cu_700f39c14cuda3std3__45__cpo5beginE,(_ZN34_INTERNAL_e2307ec8_4_k_cu_700f39c14cuda3std6ranges3__45__cpo5beginE - _ZN34_INTERNAL_e2307ec8_4_k_cu_700f39c14cuda3std3__45__cpo5beginE)
_ZN34_INTERNAL_e2307ec8_4_k_cu_700f39c14cuda3std3__45__cpo5beginE:
	.zero		1
	.type		_ZN34_INTERNAL_e2307ec8_4_k_cu_700f39c14cuda3std6ranges3__45__cpo5beginE,@object
	.size		_ZN34_INTERNAL_e2307ec8_4_k_cu_700f39c14cuda3std6ranges3__45__cpo5beginE,(_ZN34_INTERNAL_e2307ec8_4_k_cu_700f39c16thrust24THRUST_300001_SM_1000_NS12placeholders2_5E - _ZN34_INTERNAL_e2307ec8_4_k_cu_700f39c14cuda3std6ranges3__45__cpo5beginE)
_ZN34_INTERNAL_e2307ec8_4_k_cu_700f39c14cuda3std6ranges3__45__cpo5beginE:
	.zero		1
	.type		_ZN34_INTERNAL_e2307ec8_4_k_cu_700f39c16thrust24THRUST_300001_SM_1000_NS12placeholders2_5E,@object
	.size		_ZN34_INTERNAL_e2307ec8_4_k_cu_700f39c16thrust24THRUST_300001_SM_1000_NS12placeholders2_5E,(_ZN34_INTERNAL_e2307ec8_4_k_cu_700f39c14cuda3std3__45__cpo6rbeginE - _ZN34_INTERNAL_e2307ec8_4_k_cu_700f39c16thrust24THRUST_300001_SM_1000_NS12placeholders2_5E)
_ZN34_INTERNAL_e2307ec8_4_k_cu_700f39c16thrust24THRUST_300001_SM_1000_NS12placeholders2_5E:
	.zero		1
	.type		_ZN34_INTERNAL_e2307ec8_4_k_cu_700f39c14cuda3std3__45__cpo6rbeginE,@object
	.size		_ZN34_INTERNAL_e2307ec8_4_k_cu_700f39c14cuda3std3__45__cpo6rbeginE,(_ZN34_INTERNAL_e2307ec8_4_k_cu_700f39c14cuda3std6ranges3__45__cpo7advanceE - _ZN34_INTERNAL_e2307ec8_4_k_cu_700f39c14cuda3std3__45__cpo6rbeginE)
_ZN34_INTERNAL_e2307ec8_4_k_cu_700f39c14cuda3std3__45__cpo6rbeginE:
	.zero		1
	.type		_ZN34_INTERNAL_e2307ec8_4_k_cu_700f39c14cuda3std6ranges3__45__cpo7advanceE,@object
	.size		_ZN34_INTERNAL_e2307ec8_4_k_cu_700f39c14cuda3std6ranges3__45__cpo7advanceE,(_ZN34_INTERNAL_e2307ec8_4_k_cu_700f39c14cuda3std3__47nulloptE - _ZN34_INTERNAL_e2307ec8_4_k_cu_700f39c14cuda3std6ranges3__45__cpo7advanceE)
_ZN34_INTERNAL_e2307ec8_4_k_cu_700f39c14cuda3std6ranges3__45__cpo7advanceE:
	.zero		1
	.type		_ZN34_INTERNAL_e2307ec8_4_k_cu_700f39c14cuda3std3__47nulloptE,@object
	.size		_ZN34_INTERNAL_e2307ec8_4_k_cu_700f39c14cuda3std3__47nulloptE,(_ZN34_INTERNAL_e2307ec8_4_k_cu_700f39c14cuda3std6ranges3__45__cpo8distanceE - _ZN34_INTERNAL_e2307ec8_4_k_cu_700f39c14cuda3std3__47nulloptE)
_ZN34_INTERNAL_e2307ec8_4_k_cu_700f39c14cuda3std3__47nulloptE:
	.zero		1
	.type		_ZN34_INTERNAL_e2307ec8_4_k_cu_700f39c14cuda3std6ranges3__45__cpo8distanceE,@object
	.size		_ZN34_INTERNAL_e2307ec8_4_k_cu_700f39c14cuda3std6ranges3__45__cpo8distanceE,(_ZN34_INTERNAL_e2307ec8_4_k_cu_700f39c16thrust24THRUST_300001_SM_1000_NS12placeholders3_10E - _ZN34_INTERNAL_e2307ec8_4_k_cu_700f39c14cuda3std6ranges3__45__cpo8distanceE)
_ZN34_INTERNAL_e2307ec8_4_k_cu_700f39c14cuda3std6ranges3__45__cpo8distanceE:
	.zero		1
	.type		_ZN34_INTERNAL_e2307ec8_4_k_cu_700f39c16thrust24THRUST_300001_SM_1000_NS12placeholders3_10E,@object
	.size		_ZN34_INTERNAL_e2307ec8_4_k_cu_700f39c16thrust24THRUST_300001_SM_1000_NS12placeholders3_10E,(_ZN34_INTERNAL_e2307ec8_4_k_cu_700f39c14cuda3std3__419piecewise_constructE - _ZN34_INTERNAL_e2307ec8_4_k_cu_700f39c16thrust24THRUST_300001_SM_1000_NS12placeholders3_10E)
_ZN34_INTERNAL_e2307ec8_4_k_cu_700f39c16thrust24THRUST_300001_SM_1000_NS12placeholders3_10E:
	.zero		1
	.type		_ZN34_INTERNAL_e2307ec8_4_k_cu_700f39c14cuda3std3__419piecewise_constructE,@object
	.size		_ZN34_INTERNAL_e2307ec8_4_k_cu_700f39c14cuda3std3__419piecewise_constructE,(_ZN34_INTERNAL_e2307ec8_4_k_cu_700f39c14cuda3std6ranges3__45__cpo5cdataE - _ZN34_INTERNAL_e2307ec8_4_k_cu_700f39c14cuda3std3__419piecewise_constructE)
_ZN34_INTERNAL_e2307ec8_4_k_cu_700f39c14cuda3std3__419piecewise_constructE:
	.zero		1
	.type		_ZN34_INTERNAL_e2307ec8_4_k_cu_700f39c14cuda3std6ranges3__45__cpo5cdataE,@object
	.size		_ZN34_INTERNAL_e2307ec8_4_k_cu_700f39c14cuda3std6ranges3__45__cpo5cdataE,(_ZN34_INTERNAL_e2307ec8_4_k_cu_700f39c16thrust24THRUST_300001_SM_1000_NS12placeholders2_2E - _ZN34_INTERNAL_e2307ec8_4_k_cu_700f39c14cuda3std6ranges3__45__cpo5cdataE)
_ZN34_INTERNAL_e2307ec8_4_k_cu_700f39c14cuda3std6ranges3__45__cpo5cdataE:
	.zero		1
	.type		_ZN34_INTERNAL_e2307ec8_4_k_cu_700f39c16thrust24THRUST_300001_SM_1000_NS12placeholders2_2E,@object
	.size		_ZN34_INTERNAL_e2307ec8_4_k_cu_700f39c16thrust24THRUST_300001_SM_1000_NS12placeholders2_2E,(_ZN34_INTERNAL_e2307ec8_4_k_cu_700f39c14cuda3std3__45__cpo3endE - _ZN34_INTERNAL_e2307ec8_4_k_cu_700f39c16thrust24THRUST_300001_SM_1000_NS12placeholders2_2E)
_ZN34_INTERNAL_e2307ec8_4_k_cu_700f39c16thrust24THRUST_300001_SM_1000_NS12placeholders2_2E:
	.zero		1
	.type		_ZN34_INTERNAL_e2307ec8_4_k_cu_700f39c14cuda3std3__45__cpo3endE,@object
	.size		_ZN34_INTERNAL_e2307ec8_4_k_cu_700f39c14cuda3std3__45__cpo3endE,(_ZN34_INTERNAL_e2307ec8_4_k_cu_700f39c14cuda3std6ranges3__45__cpo3endE - _ZN34_INTERNAL_e2307ec8_4_k_cu_700f39c14cuda3std3__45__cpo3endE)
_ZN34_INTERNAL_e2307ec8_4_k_cu_700f39c14cuda3std3__45__cpo3endE:
	.zero		1
	.type		_ZN34_INTERNAL_e2307ec8_4_k_cu_700f39c14cuda3std6ranges3__45__cpo3endE,@object
	.size		_ZN34_INTERNAL_e2307ec8_4_k_cu_700f39c14cuda3std6ranges3__45__cpo3endE,(_ZN34_INTERNAL_e2307ec8_4_k_cu_700f39c16thrust24THRUST_300001_SM_1000_NS12placeholders2_6E - _ZN34_INTERNAL_e2307ec8_4_k_cu_700f39c14cuda3std6ranges3__45__cpo3endE)
_ZN34_INTERNAL_e2307ec8_4_k_cu_700f39c14cuda3std6ranges3__45__cpo3endE:
	.zero		1
	.type		_ZN34_INTERNAL_e2307ec8_4_k_cu_700f39c16thrust24THRUST_300001_SM_1000_NS12placeholders2_6E,@object
	.size		_ZN34_INTERNAL_e2307ec8_4_k_cu_700f39c16thrust24THRUST_300001_SM_1000_NS12placeholders2_6E,(_ZN34_INTERNAL_e2307ec8_4_k_cu_700f39c14cuda3std3__45__cpo4rendE - _ZN34_INTERNAL_e2307ec8_4_k_cu_700f39c16thrust24THRUST_300001_SM_1000_NS12placeholders2_6E)
_ZN34_INTERNAL_e2307ec8_4_k_cu_700f39c16thrust24THRUST_300001_SM_1000_NS12placeholders2_6E:
	.zero		1
	.type		_ZN34_INTERNAL_e2307ec8_4_k_cu_700f39c14cuda3std3__45__cpo4rendE,@object
	.size		_ZN34_INTERNAL_e2307ec8_4_k_cu_700f39c14cuda3std3__45__cpo4rendE,(_ZN34_INTERNAL_e2307ec8_4_k_cu_700f39c14cuda3std6ranges3__45__cpo9iter_swapE - _ZN34_INTERNAL_e2307ec8_4_k_cu_700f39c14cuda3std3__45__cpo4rendE)
_ZN34_INTERNAL_e2307ec8_4_k_cu_700f39c14cuda3std3__45__cpo4rendE:
	.zero		1
	.type		_ZN34_INTERNAL_e2307ec8_4_k_cu_700f39c14cuda3std6ranges3__45__cpo9iter_swapE,@object
	.size		_ZN34_INTERNAL_e2307ec8_4_k_cu_700f39c14cuda3std6ranges3__45__cpo9iter_swapE,(_ZN34_INTERNAL_e2307ec8_4_k_cu_700f39c14cuda3std3__48unexpectE - _ZN34_INTERNAL_e2307ec8_4_k_cu_700f39c14cuda3std6ranges3__45__cpo9iter_swapE)
_ZN34_INTERNAL_e2307ec8_4_k_cu_700f39c14cuda3std6ranges3__45__cpo9iter_swapE:
	.zero		1
	.type		_ZN34_INTERNAL_e2307ec8_4_k_cu_700f39c14cuda3std3__48unexpectE,@object
	.size		_ZN34_INTERNAL_e2307ec8_4_k_cu_700f39c14cuda3std3__48unexpectE,(_ZN34_INTERNAL_e2307ec8_4_k_cu_700f39c16thrust24THRUST_300001_SM_1000_NS8cuda_cub3parE - _ZN34_INTERNAL_e2307ec8_4_k_cu_700f39c14cuda3std3__48unexpectE)
_ZN34_INTERNAL_e2307ec8_4_k_cu_700f39c14cuda3std3__48unexpectE:
	.zero		1
	.type		_ZN34_INTERNAL_e2307ec8_4_k_cu_700f39c16thrust24THRUST_300001_SM_1000_NS8cuda_cub3parE,@object
	.size		_ZN34_INTERNAL_e2307ec8_4_k_cu_700f39c16thrust24THRUST_300001_SM_1000_NS8cuda_cub3parE,(_ZN34_INTERNAL_e2307ec8_4_k_cu_700f39c16thrust24THRUST_300001_SM_1000_NS12placeholders2_4E - _ZN34_INTERNAL_e2307ec8_4_k_cu_700f39c16thrust24THRUST_300001_SM_1000_NS8cuda_cub3parE)
_ZN34_INTERNAL_e2307ec8_4_k_cu_700f39c16thrust24THRUST_300001_SM_1000_NS8cuda_cub3parE:
	.zero		1
	.type		_ZN34_INTERNAL_e2307ec8_4_k_cu_700f39c16thrust24THRUST_300001_SM_1000_NS12placeholders2_4E,@object
	.size		_ZN34_INTERNAL_e2307ec8_4_k_cu_700f39c16thrust24THRUST_300001_SM_1000_NS12placeholders2_4E,(_ZN34_INTERNAL_e2307ec8_4_k_cu_700f39c14cuda3std3__45__cpo4cendE - _ZN34_INTERNAL_e2307ec8_4_k_cu_700f39c16thrust24THRUST_300001_SM_1000_NS12placeholders2_4E)
_ZN34_INTERNAL_e2307ec8_4_k_cu_700f39c16thrust24THRUST_300001_SM_1000_NS12placeholders2_4E:
	.zero		1
	.type		_ZN34_INTERNAL_e2307ec8_4_k_cu_700f39c14cuda3std3__45__cpo4cendE,@object
	.size		_ZN34_INTERNAL_e2307ec8_4_k_cu_700f39c14cuda3std3__45__cpo4cendE,(_ZN34_INTERNAL_e2307ec8_4_k_cu_700f39c14cuda3std6ranges3__45__cpo4cendE - _ZN34_INTERNAL_e2307ec8_4_k_cu_700f39c14cuda3std3__45__cpo4cendE)
_ZN34_INTERNAL_e2307ec8_4_k_cu_700f39c14cuda3std3__45__cpo4cendE:
	.zero		1
	.type		_ZN34_INTERNAL_e2307ec8_4_k_cu_700f39c14cuda3std6ranges3__45__cpo4cendE,@object
	.size		_ZN34_INTERNAL_e2307ec8_4_k_cu_700f39c14cuda3std6ranges3__45__cpo4cendE,(_ZN34_INTERNAL_e2307ec8_4_k_cu_700f39c14cuda3std3__420unreachable_sentinelE - _ZN34_INTERNAL_e2307ec8_4_k_cu_700f39c14cuda3std6ranges3__45__cpo4cendE)
_ZN34_INTERNAL_e2307ec8_4_k_cu_700f39c14cuda3std6ranges3__45__cpo4cendE:
	.zero		1
	.type		_ZN34_INTERNAL_e2307ec8_4_k_cu_700f39c14cuda3std3__420unreachable_sentinelE,@object
	.size		_ZN34_INTERNAL_e2307ec8_4_k_cu_700f39c14cuda3std3__420unreachable_sentinelE,(_ZN34_INTERNAL_e2307ec8_4_k_cu_700f39c14cuda3std6ranges3__45__cpo5ssizeE - _ZN34_INTERNAL_e2307ec8_4_k_cu_700f39c14cuda3std3__420unreachable_sentinelE)
_ZN34_INTERNAL_e2307ec8_4_k_cu_700f39c14cuda3std3__420unreachable_sentinelE:
	.zero		1
	.type		_ZN34_INTERNAL_e2307ec8_4_k_cu_700f39c14cuda3std6ranges3__45__cpo5ssizeE,@object
	.size		_ZN34_INTERNAL_e2307ec8_4_k_cu_700f39c14cuda3std6ranges3__45__cpo5ssizeE,(_ZN34_INTERNAL_e2307ec8_4_k_cu_700f39c16thrust24THRUST_300001_SM_1000_NS12placeholders2_8E - _ZN34_INTERNAL_e2307ec8_4_k_cu_700f39c14cuda3std6ranges3__45__cpo5ssizeE)
_ZN34_INTERNAL_e2307ec8_4_k_cu_700f39c14cuda3std6ranges3__45__cpo5ssizeE:
	.zero		1
	.type		_ZN34_INTERNAL_e2307ec8_4_k_cu_700f39c16thrust24THRUST_300001_SM_1000_NS12placeholders2_8E,@object
	.size		_ZN34_INTERNAL_e2307ec8_4_k_cu_700f39c16thrust24THRUST_300001_SM_1000_NS12placeholders2_8E,(_ZN34_INTERNAL_e2307ec8_4_k_cu_700f39c14cuda3std3__45__cpo5crendE - _ZN34_INTERNAL_e2307ec8_4_k_cu_700f39c16thrust24THRUST_300001_SM_1000_NS12placeholders2_8E)
_ZN34_INTERNAL_e2307ec8_4_k_cu_700f39c16thrust24THRUST_300001_SM_1000_NS12placeholders2_8E:
	.zero		1
	.type		_ZN34_INTERNAL_e2307ec8_4_k_cu_700f39c14cuda3std3__45__cpo5crendE,@object
	.size		_ZN34_INTERNAL_e2307ec8_4_k_cu_700f39c14cuda3std3__45__cpo5crendE,(_ZN34_INTERNAL_e2307ec8_4_k_cu_700f39c14cuda3std6ranges3__45__cpo4prevE - _ZN34_INTERNAL_e2307ec8_4_k_cu_700f39c14cuda3std3__45__cpo5crendE)
_ZN34_INTERNAL_e2307ec8_4_k_cu_700f39c14cuda3std3__45__cpo5crendE:
	.zero		1
	.type		_ZN34_INTERNAL_e2307ec8_4_k_cu_700f39c14cuda3std6ranges3__45__cpo4prevE,@object
	.size		_ZN34_INTERNAL_e2307ec8_4_k_cu_700f39c14cuda3std6ranges3__45__cpo4prevE,(_ZN34_INTERNAL_e2307ec8_4_k_cu_700f39c14cuda3std6ranges3__45__cpo9iter_moveE - _ZN34_INTERNAL_e2307ec8_4_k_cu_700f39c14cuda3std6ranges3__45__cpo4prevE)
_ZN34_INTERNAL_e2307ec8_4_k_cu_700f39c14cuda3std6ranges3__45__cpo4prevE:
	.zero		1
	.type		_ZN34_INTERNAL_e2307ec8_4_k_cu_700f39c14cuda3std6ranges3__45__cpo9iter_moveE,@object
	.size		_ZN34_INTERNAL_e2307ec8_4_k_cu_700f39c14cuda3std6ranges3__45__cpo9iter_moveE,(_ZN34_INTERNAL_e2307ec8_4_k_cu_700f39c16thrust24THRUST_300001_SM_1000_NS6system6detail10sequential3seqE - _ZN34_INTERNAL_e2307ec8_4_k_cu_700f39c14cuda3std6ranges3__45__cpo9iter_moveE)
_ZN34_INTERNAL_e2307ec8_4_k_cu_700f39c14cuda3std6ranges3__45__cpo9iter_moveE:
	.zero		1
	.type		_ZN34_INTERNAL_e2307ec8_4_k_cu_700f39c16thrust24THRUST_300001_SM_1000_NS6system6detail10sequential3seqE,@object
	.size		_ZN34_INTERNAL_e2307ec8_4_k_cu_700f39c16thrust24THRUST_300001_SM_1000_NS6system6detail10sequential3seqE,(.L_31 - _ZN34_INTERNAL_e2307ec8_4_k_cu_700f39c16thrust24THRUST_300001_SM_1000_NS6system6detail10sequential3seqE)
_ZN34_INTERNAL_e2307ec8_4_k_cu_700f39c16thrust24THRUST_300001_SM_1000_NS6system6detail10sequential3seqE:
	.zero		1
.L_31:


//--------------------- .nv.constant0._ZN3cub18CUB_300001_SM_10006detail11EmptyKernelIvEEvv --------------------------
	.section	.nv.constant0._ZN3cub18CUB_300001_SM_10006detail11EmptyKernelIvEEvv,"a",@progbits
	.sectionflags	@""
	.align	4
.nv.constant0._ZN3cub18CUB_300001_SM_10006detail11EmptyKernelIvEEvv:
	.zero		896


//--------------------- .nv.constant0._Z18generate_weights_kPK6float2P5char2PKfiiiffi --------------------------
	.section	.nv.constant0._Z18generate_weights_kPK6float2P5char2PKfiiiffi,"a",@progbits
	.sectionflags	@""
	.align	4
.nv.constant0._Z18generate_weights_kPK6float2P5char2PKfiiiffi:
	.zero		944


//--------------------- SYMBOLS --------------------------

	.type		.nv.reservedSmem.offset0,@object
	.size		.nv.reservedSmem.offset0,0x4
